//
// Generated by NVIDIA NVVM Compiler
//
// Compiler Build ID: CL-36424714
// Cuda compilation tools, release 13.0, V13.0.88
// Based on NVVM 20.0.0
//

.version 9.0
.target sm_100
.address_size 64

	// .globl	_Z12assignColorsiPiS_S_Pbi
.extern .func  (.param .b32 func_retval0) vprintf
(
	.param .b64 vprintf_param_0,
	.param .b64 vprintf_param_1
)
;
.extern .func  (.param .b64 func_retval0) malloc
(
	.param .b64 malloc_param_0
)
;
.extern .func free
(
	.param .b64 free_param_0
)
;
.global .align 1 .b8 $str[26] = {77, 101, 109, 111, 114, 121, 32, 97, 108, 108, 111, 99, 97, 116, 105, 111, 110, 32, 102, 97, 105, 108, 101, 100, 10};

.visible .entry _Z12assignColorsiPiS_S_Pbi(
	.param .u32 _Z12assignColorsiPiS_S_Pbi_param_0,
	.param .u64 .ptr .align 1 _Z12assignColorsiPiS_S_Pbi_param_1,
	.param .u64 .ptr .align 1 _Z12assignColorsiPiS_S_Pbi_param_2,
	.param .u64 .ptr .align 1 _Z12assignColorsiPiS_S_Pbi_param_3,
	.param .u64 .ptr .align 1 _Z12assignColorsiPiS_S_Pbi_param_4,
	.param .u32 _Z12assignColorsiPiS_S_Pbi_param_5
)
{
	.reg .pred 	%p<11>;
	.reg .b16 	%rs<3>;
	.reg .b32 	%r<41>;
	.reg .b64 	%rd<33>;

	ld.param.u32 	%r9, [_Z12assignColorsiPiS_S_Pbi_param_0];
	ld.param.u64 	%rd8, [_Z12assignColorsiPiS_S_Pbi_param_1];
	ld.param.u64 	%rd9, [_Z12assignColorsiPiS_S_Pbi_param_2];
	ld.param.u64 	%rd11, [_Z12assignColorsiPiS_S_Pbi_param_3];
	ld.param.u64 	%rd10, [_Z12assignColorsiPiS_S_Pbi_param_4];
	ld.param.u32 	%r8, [_Z12assignColorsiPiS_S_Pbi_param_5];
	cvta.to.global.u64 	%rd1, %rd11;
	mov.u32 	%r10, %ctaid.x;
	mov.u32 	%r11, %ntid.x;
	mov.u32 	%r12, %tid.x;
	mad.lo.s32 	%r1, %r10, %r11, %r12;
	setp.ge.s32 	%p1, %r1, %r9;
	@%p1 bra 	$L__BB0_16;
	cvta.to.global.u64 	%rd12, %rd10;
	cvt.s64.s32 	%rd13, %r1;
	add.s64 	%rd14, %rd12, %rd13;
	ld.global.u8 	%rs1, [%rd14];
	setp.eq.s16 	%p2, %rs1, 0;
	@%p2 bra 	$L__BB0_16;
	add.s32 	%r13, %r8, 1;
	shr.s32 	%r14, %r13, 31;
	shr.u32 	%r15, %r14, 27;
	add.s32 	%r16, %r13, %r15;
	shr.s32 	%r17, %r16, 5;
	add.s32 	%r2, %r17, 1;
	mul.wide.s32 	%rd2, %r2, 4;
	{ // callseq 0, 0
	.param .b64 param0;
	st.param.b64 	[param0], %rd2;
	.param .b64 retval0;
	call.uni (retval0), 
	malloc, 
	(
	param0
	);
	ld.param.b64 	%rd15, [retval0];
	} // callseq 0
	setp.ne.s64 	%p3, %rd15, 0;
	@%p3 bra 	$L__BB0_4;
	mov.u64 	%rd30, $str;
	cvta.global.u64 	%rd31, %rd30;
	{ // callseq 2, 0
	.param .b64 param0;
	st.param.b64 	[param0], %rd31;
	.param .b64 param1;
	st.param.b64 	[param1], 0;
	.param .b32 retval0;
	call.uni (retval0), 
	vprintf, 
	(
	param0, 
	param1
	);
	ld.param.b32 	%r37, [retval0];
	} // callseq 2
	bra.uni 	$L__BB0_16;
$L__BB0_4:
	setp.eq.s32 	%p4, %r2, 0;
	@%p4 bra 	$L__BB0_7;
	mov.b64 	%rd32, 0;
$L__BB0_6:
	add.s64 	%rd17, %rd15, %rd32;
	mov.b16 	%rs2, 0;
	st.u8 	[%rd17], %rs2;
	add.s64 	%rd32, %rd32, 1;
	setp.lt.u64 	%p5, %rd32, %rd2;
	@%p5 bra 	$L__BB0_6;
$L__BB0_7:
	cvta.to.global.u64 	%rd18, %rd9;
	mul.wide.s32 	%rd19, %r1, 4;
	add.s64 	%rd6, %rd18, %rd19;
	ld.global.u32 	%r39, [%rd6];
	ld.global.u32 	%r18, [%rd6+4];
	setp.ge.s32 	%p6, %r39, %r18;
	@%p6 bra 	$L__BB0_10;
	cvta.to.global.u64 	%rd7, %rd8;
$L__BB0_9:
	mul.wide.s32 	%rd20, %r39, 4;
	add.s64 	%rd21, %rd7, %rd20;
	ld.global.u32 	%r19, [%rd21];
	mul.wide.s32 	%rd22, %r19, 4;
	add.s64 	%rd23, %rd1, %rd22;
	ld.global.u32 	%r20, [%rd23];
	and.b32  	%r21, %r20, 31;
	mov.b32 	%r22, 1;
	shl.b32 	%r23, %r22, %r21;
	shr.s32 	%r24, %r20, 31;
	shr.u32 	%r25, %r24, 27;
	add.s32 	%r26, %r20, %r25;
	shr.s32 	%r27, %r26, 5;
	mul.wide.s32 	%rd24, %r27, 4;
	add.s64 	%rd25, %rd15, %rd24;
	ld.u32 	%r28, [%rd25];
	or.b32  	%r29, %r23, %r28;
	st.u32 	[%rd25], %r29;
	add.s32 	%r39, %r39, 1;
	ld.global.u32 	%r30, [%rd6+4];
	setp.lt.s32 	%p7, %r39, %r30;
	@%p7 bra 	$L__BB0_9;
$L__BB0_10:
	setp.lt.s32 	%p8, %r8, 1;
	@%p8 bra 	$L__BB0_15;
	mov.b32 	%r40, 1;
$L__BB0_12:
	and.b32  	%r32, %r40, 31;
	shr.u32 	%r33, %r40, 5;
	mul.wide.u32 	%rd26, %r33, 4;
	add.s64 	%rd27, %rd15, %rd26;
	ld.u32 	%r34, [%rd27];
	shr.u32 	%r35, %r34, %r32;
	and.b32  	%r36, %r35, 1;
	setp.eq.b32 	%p9, %r36, 1;
	@%p9 bra 	$L__BB0_14;
	add.s64 	%rd29, %rd1, %rd19;
	st.global.u32 	[%rd29], %r40;
	bra.uni 	$L__BB0_15;
$L__BB0_14:
	add.s32 	%r7, %r40, 1;
	setp.ne.s32 	%p10, %r40, %r8;
	mov.u32 	%r40, %r7;
	@%p10 bra 	$L__BB0_12;
$L__BB0_15:
	{ // callseq 1, 0
	.param .b64 param0;
	st.param.b64 	[param0], %rd15;
	call.uni 
	free, 
	(
	param0
	);
	} // callseq 1
$L__BB0_16:
	ret;

}
	// .globl	_Z15detectConflictsiPiS_S_PbS0_
.visible .entry _Z15detectConflictsiPiS_S_PbS0_(
	.param .u32 _Z15detectConflictsiPiS_S_PbS0__param_0,
	.param .u64 .ptr .align 1 _Z15detectConflictsiPiS_S_PbS0__param_1,
	.param .u64 .ptr .align 1 _Z15detectConflictsiPiS_S_PbS0__param_2,
	.param .u64 .ptr .align 1 _Z15detectConflictsiPiS_S_PbS0__param_3,
	.param .u64 .ptr .align 1 _Z15detectConflictsiPiS_S_PbS0__param_4,
	.param .u64 .ptr .align 1 _Z15detectConflictsiPiS_S_PbS0__param_5
)
{
	.reg .pred 	%p<7>;
	.reg .b16 	%rs<3>;
	.reg .b32 	%r<19>;
	.reg .b64 	%rd<21>;

	ld.param.u32 	%r9, [_Z15detectConflictsiPiS_S_PbS0__param_0];
	ld.param.u64 	%rd7, [_Z15detectConflictsiPiS_S_PbS0__param_1];
	ld.param.u64 	%rd8, [_Z15detectConflictsiPiS_S_PbS0__param_2];
	ld.param.u64 	%rd11, [_Z15detectConflictsiPiS_S_PbS0__param_3];
	ld.param.u64 	%rd9, [_Z15detectConflictsiPiS_S_PbS0__param_4];
	ld.param.u64 	%rd10, [_Z15detectConflictsiPiS_S_PbS0__param_5];
	cvta.to.global.u64 	%rd1, %rd11;
	mov.u32 	%r10, %ctaid.x;
	mov.u32 	%r11, %ntid.x;
	mov.u32 	%r12, %tid.x;
	mad.lo.s32 	%r1, %r10, %r11, %r12;
	setp.ge.s32 	%p1, %r1, %r9;
	@%p1 bra 	$L__BB1_6;
	cvta.to.global.u64 	%rd12, %rd8;
	cvta.to.global.u64 	%rd13, %rd9;
	cvt.s64.s32 	%rd14, %r1;
	add.s64 	%rd2, %rd13, %rd14;
	mov.b16 	%rs1, 0;
	st.global.u8 	[%rd2], %rs1;
	mul.wide.s32 	%rd15, %r1, 4;
	add.s64 	%rd3, %rd12, %rd15;
	ld.global.u32 	%r17, [%rd3];
	ld.global.u32 	%r18, [%rd3+4];
	setp.ge.s32 	%p2, %r17, %r18;
	@%p2 bra 	$L__BB1_6;
	add.s64 	%rd4, %rd1, %rd15;
	cvta.to.global.u64 	%rd5, %rd7;
	cvta.to.global.u64 	%rd6, %rd10;
$L__BB1_3:
	mul.wide.s32 	%rd17, %r17, 4;
	add.s64 	%rd18, %rd5, %rd17;
	ld.global.u32 	%r13, [%rd18];
	ld.global.u32 	%r14, [%rd4];
	mul.wide.s32 	%rd19, %r13, 4;
	add.s64 	%rd20, %rd1, %rd19;
	ld.global.u32 	%r15, [%rd20];
	setp.ne.s32 	%p3, %r14, %r15;
	setp.ge.s32 	%p4, %r13, %r1;
	or.pred  	%p5, %p4, %p3;
	@%p5 bra 	$L__BB1_5;
	mov.b16 	%rs2, 1;
	st.global.u8 	[%rd2], %rs2;
	st.global.u8 	[%rd6], %rs2;
	ld.global.u32 	%r18, [%rd3+4];
$L__BB1_5:
	add.s32 	%r17, %r17, 1;
	setp.lt.s32 	%p6, %r17, %r18;
	@%p6 bra 	$L__BB1_3;
$L__BB1_6:
	ret;

}


// ===== COMPILED SASS (sm_100) =====

	.target	sm_100

	.elftype	@"ET_EXEC"


//--------------------- .note.nv.tkinfo           --------------------------
	.section	.note.nv.tkinfo,"",@"SHT_NOTE"
	.sectionflags	@"SHF_NOTE_NV_TKINFO"
	.tkinfo
        /*0018*/ 	.word	0x00000002
        /*0030*/ 	.string	""
        /*0030*/ 	.string	"ptxas"
        /*0030*/ 	.string	"Cuda compilation tools, release 13.0, V13.0.88"
        /*0030*/ 	.string	"Build cuda_13.0.r13.0/compiler.36424714_0"
        /*0030*/ 	.string	"-arch sm_100 -m 64 "



//--------------------- .note.nv.cuinfo           --------------------------
	.section	.note.nv.cuinfo,"",@"SHT_NOTE"
	.sectionflags	@"SHF_NOTE_NV_CUINFO"
        /*0018*/ 	.short	0x0002
        /*001a*/ 	.short	0x0064
        /*001c*/ 	.short	0x0082
	.zero		2


//--------------------- .nv.info                  --------------------------
	.section	.nv.info,"",@"SHT_CUDA_INFO"
	.align	4


	//----- nvinfo : EIATTR_REGCOUNT
	.align		4
        /*0000*/ 	.byte	0x04, 0x2f
        /*0002*/ 	.short	(.L_2 - .L_1)
	.align		4
.L_1:
        /*0004*/ 	.word	index@(_Z12assignColorsiPiS_S_Pbi)
        /*0008*/ 	.word	0x00000018


	//----- nvinfo : EIATTR_FRAME_SIZE
	.align		4
.L_2:
        /*000c*/ 	.byte	0x04, 0x11
        /*000e*/ 	.short	(.L_4 - .L_3)
	.align		4
.L_3:
        /*0010*/ 	.word	index@(_Z12assignColorsiPiS_S_Pbi)
        /*0014*/ 	.word	0x00000000


	//----- nvinfo : EIATTR_REGCOUNT
	.align		4
.L_4:
        /*0018*/ 	.byte	0x04, 0x2f
        /*001a*/ 	.short	(.L_6 - .L_5)
	.align		4
.L_5:
        /*001c*/ 	.word	index@(_Z15detectConflictsiPiS_S_PbS0_)
        /*0020*/ 	.word	0x00000015


	//----- nvinfo : EIATTR_FRAME_SIZE
	.align		4
.L_6:
        /*0024*/ 	.byte	0x04, 0x11
        /*0026*/ 	.short	(.L_8 - .L_7)
	.align		4
.L_7:
        /*0028*/ 	.word	index@(_Z15detectConflictsiPiS_S_PbS0_)
        /*002c*/ 	.word	0x00000000


	//----- nvinfo : EIATTR_MIN_STACK_SIZE
	.align		4
.L_8:
        /*0030*/ 	.byte	0x04, 0x12
        /*0032*/ 	.short	(.L_10 - .L_9)
	.align		4
.L_9:
        /*0034*/ 	.word	index@(_Z15detectConflictsiPiS_S_PbS0_)
        /*0038*/ 	.word	0x00000000


	//----- nvinfo : EIATTR_MIN_STACK_SIZE
	.align		4
.L_10:
        /*003c*/ 	.byte	0x04, 0x12
        /*003e*/ 	.short	(.L_12 - .L_11)
	.align		4
.L_11:
        /*0040*/ 	.word	index@(_Z12assignColorsiPiS_S_Pbi)
        /*0044*/ 	.word	0x00000000
.L_12:


//--------------------- .nv.compat                --------------------------
	.section	.nv.compat,"",@"SHT_CUDA_COMPAT_INFO"
	.align	4
        /*0000*/ 	.byte	0x02, 0x09, 0x00, 0x00, 0x02, 0x02, 0x01, 0x00, 0x02, 0x05, 0x05, 0x00, 0x03, 0x07, 0x01, 0x01
        /*0010*/ 	.byte	0x02, 0x03, 0x00, 0x00, 0x02, 0x06, 0x01, 0x00, 0x04, 0x0b, 0x08, 0x00, 0x09, 0x00, 0x00, 0x00
        /*0020*/ 	.byte	0x00, 0x00, 0x00, 0x00


//--------------------- .nv.info._Z15detectConflictsiPiS_S_PbS0_ --------------------------
	.section	.nv.info._Z15detectConflictsiPiS_S_PbS0_,"",@"SHT_CUDA_INFO"
	.sectionflags	@""
	.align	4


	//----- nvinfo : EIATTR_CUDA_API_VERSION
	.align		4
        /*0000*/ 	.byte	0x04, 0x37
        /*0002*/ 	.short	(.L_14 - .L_13)
.L_13:
        /*0004*/ 	.word	0x00000082


	//----- nvinfo : EIATTR_KPARAM_INFO
	.align		4
.L_14:
        /*0008*/ 	.byte	0x04, 0x17
        /*000a*/ 	.short	(.L_16 - .L_15)
.L_15:
        /*000c*/ 	.word	0x00000000
        /*0010*/ 	.short	0x0005
        /*0012*/ 	.short	0x0028
        /*0014*/ 	.byte	0x00, 0xf5, 0x21, 0x00


	//----- nvinfo : EIATTR_KPARAM_INFO
	.align		4
.L_16:
        /*0018*/ 	.byte	0x04, 0x17
        /*001a*/ 	.short	(.L_18 - .L_17)
.L_17:
        /*001c*/ 	.word	0x00000000
        /*0020*/ 	.short	0x0004
        /*0022*/ 	.short	0x0020
        /*0024*/ 	.byte	0x00, 0xf5, 0x21, 0x00


	//----- nvinfo : EIATTR_KPARAM_INFO
	.align		4
.L_18:
        /*0028*/ 	.byte	0x04, 0x17
        /*002a*/ 	.short	(.L_20 - .L_19)
.L_19:
        /*002c*/ 	.word	0x00000000
        /*0030*/ 	.short	0x0003
        /*0032*/ 	.short	0x0018
        /*0034*/ 	.byte	0x00, 0xf5, 0x21, 0x00


	//----- nvinfo : EIATTR_KPARAM_INFO
	.align		4
.L_20:
        /*0038*/ 	.byte	0x04, 0x17
        /*003a*/ 	.short	(.L_22 - .L_21)
.L_21:
        /*003c*/ 	.word	0x00000000
        /*0040*/ 	.short	0x0002
        /*0042*/ 	.short	0x0010
        /*0044*/ 	.byte	0x00, 0xf5, 0x21, 0x00


	//----- nvinfo : EIATTR_KPARAM_INFO
	.align		4
.L_22:
        /*0048*/ 	.byte	0x04, 0x17
        /*004a*/ 	.short	(.L_24 - .L_23)
.L_23:
        /*004c*/ 	.word	0x00000000
        /*0050*/ 	.short	0x0001
        /*0052*/ 	.short	0x0008
        /*0054*/ 	.byte	0x00, 0xf5, 0x21, 0x00


	//----- nvinfo : EIATTR_KPARAM_INFO
	.align		4
.L_24:
        /*0058*/ 	.byte	0x04, 0x17
        /*005a*/ 	.short	(.L_26 - .L_25)
.L_25:
        /*005c*/ 	.word	0x00000000
        /*0060*/ 	.short	0x0000
        /*0062*/ 	.short	0x0000
        /*0064*/ 	.byte	0x00, 0xf0, 0x11, 0x00


	//----- nvinfo : EIATTR_SPARSE_MMA_MASK
	.align		4
.L_26:
        /*0068*/ 	.byte	0x03, 0x50
        /*006a*/ 	.short	0x0000


	//----- nvinfo : EIATTR_MAXREG_COUNT
	.align		4
        /*006c*/ 	.byte	0x03, 0x1b
        /*006e*/ 	.short	0x00ff


	//----- nvinfo : EIATTR_MERCURY_ISA_VERSION
	.align		4
        /*0070*/ 	.byte	0x03, 0x5f
        /*0072*/ 	.short	0x0101


	//----- nvinfo : EIATTR_VRC_CTA_INIT_COUNT
	.align		4
        /*0074*/ 	.byte	0x02, 0x4a
	.zero		1
	.zero		1


	//----- nvinfo : EIATTR_EXIT_INSTR_OFFSETS
	.align		4
        /*0078*/ 	.byte	0x04, 0x1c
        /*007a*/ 	.short	(.L_28 - .L_27)


	//   ....[0]....
.L_27:
        /*007c*/ 	.word	0x00000070


	//   ....[1]....
        /*0080*/ 	.word	0x00000120


	//   ....[2]....
        /*0084*/ 	.word	0x000002b0


	//----- nvinfo : EIATTR_CRS_STACK_SIZE
	.align		4
.L_28:
        /*0088*/ 	.byte	0x04, 0x1e
        /*008a*/ 	.short	(.L_30 - .L_29)
.L_29:
        /*008c*/ 	.word	0x00000000


	//----- nvinfo : EIATTR_CBANK_PARAM_SIZE
	.align		4
.L_30:
        /*0090*/ 	.byte	0x03, 0x19
        /*0092*/ 	.short	0x0030


	//----- nvinfo : EIATTR_PARAM_CBANK
	.align		4
        /*0094*/ 	.byte	0x04, 0x0a
        /*0096*/ 	.short	(.L_32 - .L_31)
	.align		4
.L_31:
        /*0098*/ 	.word	index@(.nv.constant0._Z15detectConflictsiPiS_S_PbS0_)
        /*009c*/ 	.short	0x0380
        /*009e*/ 	.short	0x0030


	//----- nvinfo : EIATTR_SW_WAR
	.align		4
.L_32:
        /*00a0*/ 	.byte	0x04, 0x36
        /*00a2*/ 	.short	(.L_34 - .L_33)
.L_33:
        /*00a4*/ 	.word	0x00000008
.L_34:


//--------------------- .nv.info._Z12assignColorsiPiS_S_Pbi --------------------------
	.section	.nv.info._Z12assignColorsiPiS_S_Pbi,"",@"SHT_CUDA_INFO"
	.sectionflags	@""
	.align	4


	//----- nvinfo : EIATTR_CUDA_API_VERSION
	.align		4
        /*0000*/ 	.byte	0x04, 0x37
        /*0002*/ 	.short	(.L_36 - .L_35)
.L_35:
        /*0004*/ 	.word	0x00000082


	//----- nvinfo : EIATTR_KPARAM_INFO
	.align		4
.L_36:
        /*0008*/ 	.byte	0x04, 0x17
        /*000a*/ 	.short	(.L_38 - .L_37)
.L_37:
        /*000c*/ 	.word	0x00000000
        /*0010*/ 	.short	0x0005
        /*0012*/ 	.short	0x0028
        /*0014*/ 	.byte	0x00, 0xf0, 0x11, 0x00


	//----- nvinfo : EIATTR_KPARAM_INFO
	.align		4
.L_38:
        /*0018*/ 	.byte	0x04, 0x17
        /*001a*/ 	.short	(.L_40 - .L_39)
.L_39:
        /*001c*/ 	.word	0x00000000
        /*0020*/ 	.short	0x0004
        /*0022*/ 	.short	0x0020
        /*0024*/ 	.byte	0x00, 0xf5, 0x21, 0x00


	//----- nvinfo : EIATTR_KPARAM_INFO
	.align		4
.L_40:
        /*0028*/ 	.byte	0x04, 0x17
        /*002a*/ 	.short	(.L_42 - .L_41)
.L_41:
        /*002c*/ 	.word	0x00000000
        /*0030*/ 	.short	0x0003
        /*0032*/ 	.short	0x0018
        /*0034*/ 	.byte	0x00, 0xf5, 0x21, 0x00


	//----- nvinfo : EIATTR_KPARAM_INFO
	.align		4
.L_42:
        /*0038*/ 	.byte	0x04, 0x17
        /*003a*/ 	.short	(.L_44 - .L_43)
.L_43:
        /*003c*/ 	.word	0x00000000
        /*0040*/ 	.short	0x0002
        /*0042*/ 	.short	0x0010
        /*0044*/ 	.byte	0x00, 0xf5, 0x21, 0x00


	//----- nvinfo : EIATTR_KPARAM_INFO
	.align		4
.L_44:
        /*0048*/ 	.byte	0x04, 0x17
        /*004a*/ 	.short	(.L_46 - .L_45)
.L_45:
        /*004c*/ 	.word	0x00000000
        /*0050*/ 	.short	0x0001
        /*0052*/ 	.short	0x0008
        /*0054*/ 	.byte	0x00, 0xf5, 0x21, 0x00


	//----- nvinfo : EIATTR_KPARAM_INFO
	.align		4
.L_46:
        /*0058*/ 	.byte	0x04, 0x17
        /*005a*/ 	.short	(.L_48 - .L_47)
.L_47:
        /*005c*/ 	.word	0x00000000
        /*0060*/ 	.short	0x0000
        /*0062*/ 	.short	0x0000
        /*0064*/ 	.byte	0x00, 0xf0, 0x11, 0x00


	//----- nvinfo : EIATTR_SPARSE_MMA_MASK
	.align		4
.L_48:
        /*0068*/ 	.byte	0x03, 0x50
        /*006a*/ 	.short	0x0000


	//----- nvinfo : EIATTR_MAXREG_COUNT
	.align		4
        /*006c*/ 	.byte	0x03, 0x1b
        /*006e*/ 	.short	0x00ff


	//----- nvinfo : EIATTR_EXTERNS
	.align		4
        /*0070*/ 	.byte	0x04, 0x0f
        /*0072*/ 	.short	(.L_50 - .L_49)


	//   ....[0]....
	.align		4
.L_49:
        /*0074*/ 	.word	index@(vprintf)


	//   ....[1]....
	.align		4
        /*0078*/ 	.word	index@(malloc)


	//   ....[2]....
	.align		4
        /*007c*/ 	.word	index@(free)


	//----- nvinfo : EIATTR_MERCURY_ISA_VERSION
	.align		4
.L_50:
        /*0080*/ 	.byte	0x03, 0x5f
        /*0082*/ 	.short	0x0101


	//----- nvinfo : EIATTR_VRC_CTA_INIT_COUNT
	.align		4
        /*0084*/ 	.byte	0x02, 0x4a
	.zero		1
	.zero		1


	//----- nvinfo : EIATTR_SYSCALL_OFFSETS
	.align		4
        /*0088*/ 	.byte	0x04, 0x46
        /*008a*/ 	.short	(.L_52 - .L_51)


	//   ....[0]....
.L_51:
        /*008c*/ 	.word	0x000001a0


	//   ....[1]....
        /*0090*/ 	.word	0x00000250


	//   ....[2]....
        /*0094*/ 	.word	0x00000900


	//----- nvinfo : EIATTR_EXIT_INSTR_OFFSETS
	.align		4
.L_52:
        /*0098*/ 	.byte	0x04, 0x1c
        /*009a*/ 	.short	(.L_54 - .L_53)


	//   ....[0]....
.L_53:
        /*009c*/ 	.word	0x00000070


	//   ....[1]....
        /*00a0*/ 	.word	0x000000e0


	//   ....[2]....
        /*00a4*/ 	.word	0x00000260


	//   ....[3]....
        /*00a8*/ 	.word	0x00000910


	//----- nvinfo : EIATTR_CRS_STACK_SIZE
	.align		4
.L_54:
        /*00ac*/ 	.byte	0x04, 0x1e
        /*00ae*/ 	.short	(.L_56 - .L_55)
.L_55:
        /*00b0*/ 	.word	0x00000000


	//----- nvinfo : EIATTR_CBANK_PARAM_SIZE
	.align		4
.L_56:
        /*00b4*/ 	.byte	0x03, 0x19
        /*00b6*/ 	.short	0x002c


	//----- nvinfo : EIATTR_PARAM_CBANK
	.align		4
        /*00b8*/ 	.byte	0x04, 0x0a
        /*00ba*/ 	.short	(.L_58 - .L_57)
	.align		4
.L_57:
        /*00bc*/ 	.word	index@(.nv.constant0._Z12assignColorsiPiS_S_Pbi)
        /*00c0*/ 	.short	0x0380
        /*00c2*/ 	.short	0x002c


	//----- nvinfo : EIATTR_SW_WAR
	.align		4
.L_58:
        /*00c4*/ 	.byte	0x04, 0x36
        /*00c6*/ 	.short	(.L_60 - .L_59)
.L_59:
        /*00c8*/ 	.word	0x00000008
.L_60:


//--------------------- .nv.callgraph             --------------------------
	.section	.nv.callgraph,"",@"SHT_CUDA_CALLGRAPH"
	.align	4
	.sectionentsize	8
	.align		4
        /*0000*/ 	.word	0x00000000
	.align		4
        /*0004*/ 	.word	0xffffffff
	.align		4
        /*0008*/ 	.word	index@(_Z12assignColorsiPiS_S_Pbi)
	.align		4
        /*000c*/ 	.word	index@(free)
	.align		4
        /*0010*/ 	.word	index@(_Z12assignColorsiPiS_S_Pbi)
	.align		4
        /*0014*/ 	.word	index@(vprintf)
	.align		4
        /*0018*/ 	.word	index@(_Z12assignColorsiPiS_S_Pbi)
	.align		4
        /*001c*/ 	.word	index@(malloc)
	.align		4
        /*0020*/ 	.word	0x00000000
	.align		4
        /*0024*/ 	.word	0xfffffffe
	.align		4
        /*0028*/ 	.word	0x00000000
	.align		4
        /*002c*/ 	.word	0xfffffffd
	.align		4
        /*0030*/ 	.word	0x00000000
	.align		4
        /*0034*/ 	.word	0xfffffffc


//--------------------- .nv.constant4             --------------------------
	.section	.nv.constant4,"a",@progbits
	.align	8
	.align		8
.nv.constant4:
        /*0000*/ 	.dword	$str
	.align		8
        /*0008*/ 	.dword	vprintf
	.align		8
        /*0010*/ 	.dword	malloc
	.align		8
        /*0018*/ 	.dword	free


//--------------------- .text._Z15detectConflictsiPiS_S_PbS0_ --------------------------
	.section	.text._Z15detectConflictsiPiS_S_PbS0_,"ax",@progbits
	.align	128
        .global         _Z15detectConflictsiPiS_S_PbS0_
        .type           _Z15detectConflictsiPiS_S_PbS0_,@function
        .size           _Z15detectConflictsiPiS_S_PbS0_,(.L_x_19 - _Z15detectConflictsiPiS_S_PbS0_)
        .other          _Z15detectConflictsiPiS_S_PbS0_,@"STO_CUDA_ENTRY STV_DEFAULT"
_Z15detectConflictsiPiS_S_PbS0_:
.text._Z15detectConflictsiPiS_S_PbS0_:
[----:B------:R-:W-:Y:S01]  /*0000*/  LDC R1, c[0x0][0x37c] ;  /* 0x0000df00ff017b82 */ /* 0x000fe20000000800 */
[----:B------:R-:W0:Y:S07]  /*0010*/  S2R R3, SR_TID.X ;  /* 0x0000000000037919 */ /* 0x000e2e0000002100 */
[----:B------:R-:W0:Y:S01]  /*0020*/  S2UR UR4, SR_CTAID.X ;  /* 0x00000000000479c3 */ /* 0x000e220000002500 */
[----:B------:R-:W1:Y:S07]  /*0030*/  LDCU UR5, c[0x0][0x380] ;  /* 0x00007000ff0577ac */ /* 0x000e6e0008000800 */
[----:B------:R-:W0:Y:S02]  /*0040*/  LDC R0, c[0x0][0x360] ;  /* 0x0000d800ff007b82 */ /* 0x000e240000000800 */
[----:B0-----:R-:W-:-:S05]  /*0050*/  IMAD R0, R0, UR4, R3 ;  /* 0x0000000400007c24 */ /* 0x001fca000f8e0203 */
[----:B-1----:R-:W-:-:S13]  /*0060*/  ISETP.GE.AND P0, PT, R0, UR5, PT ;  /* 0x0000000500007c0c */ /* 0x002fda000bf06270 */
[----:B------:R-:W-:Y:S05]  /*0070*/  @P0 EXIT ;  /* 0x000000000000094d */ /* 0x000fea0003800000 */
[----:B------:R-:W0:Y:S01]  /*0080*/  LDC.64 R4, c[0x0][0x390] ;  /* 0x0000e400ff047b82 */ /* 0x000e220000000a00 */
[----:B------:R-:W1:Y:S01]  /*0090*/  LDCU.64 UR6, c[0x0][0x3a0] ;  /* 0x00007400ff0677ac */ /* 0x000e620008000a00 */
[----:B------:R-:W2:Y:S01]  /*00a0*/  LDCU.64 UR4, c[0x0][0x358] ;  /* 0x00006b00ff0477ac */ /* 0x000ea20008000a00 */
[----:B-1----:R-:W-:-:S04]  /*00b0*/  IADD3 R2, P0, PT, R0, UR6, RZ ;  /* 0x0000000600027c10 */ /* 0x002fc8000ff1e0ff */
[C---:B------:R-:W-:Y:S01]  /*00c0*/  LEA.HI.X.SX32 R3, R0.reuse, UR7, 0x1, P0 ;  /* 0x0000000700037c11 */ /* 0x040fe200080f0eff */
[----:B0-----:R-:W-:-:S04]  /*00d0*/  IMAD.WIDE R4, R0, 0x4, R4 ;  /* 0x0000000400047825 */ /* 0x001fc800078e0204 */
[----:B--2---:R0:W-:Y:S04]  /*00e0*/  STG.E.U8 desc[UR4][R2.64], RZ ;  /* 0x000000ff02007986 */ /* 0x0041e8000c101104 */
[----:B------:R-:W2:Y:S04]  /*00f0*/  LDG.E R12, desc[UR4][R4.64] ;  /* 0x00000004040c7981 */ /* 0x000ea8000c1e1900 */
[----:B------:R-:W2:Y:S02]  /*0100*/  LDG.E R13, desc[UR4][R4.64+0x4] ;  /* 0x00000404040d7981 */ /* 0x000ea4000c1e1900 */
[----:B--2---:R-:W-:-:S13]  /*0110*/  ISETP.GE.AND P0, PT, R12, R13, PT ;  /* 0x0000000d0c00720c */ /* 0x004fda0003f06270 */
[----:B0-----:R-:W-:Y:S05]  /*0120*/  @P0 EXIT ;  /* 0x000000000000094d */ /* 0x001fea0003800000 */
[----:B------:R-:W0:Y:S01]  /*0130*/  LDC.64 R10, c[0x0][0x398] ;  /* 0x0000e600ff0a7b82 */ /* 0x000e220000000a00 */
[----:B------:R-:W-:Y:S02]  /*0140*/  IMAD.MOV.U32 R17, RZ, RZ, R12 ;  /* 0x000000ffff117224 */ /* 0x000fe400078e000c */
[----:B------:R-:W-:-:S05]  /*0150*/  IMAD.MOV.U32 R16, RZ, RZ, R13 ;  /* 0x000000ffff107224 */ /* 0x000fca00078e000d */
[----:B------:R-:W1:Y:S08]  /*0160*/  LDC.64 R6, c[0x0][0x398] ;  /* 0x0000e600ff067b82 */ /* 0x000e700000000a00 */
[----:B------:R-:W2:Y:S01]  /*0170*/  LDC.64 R8, c[0x0][0x388] ;  /* 0x0000e200ff087b82 */ /* 0x000ea20000000a00 */
[----:B0-----:R-:W-:-:S07]  /*0180*/  IMAD.WIDE R10, R0, 0x4, R10 ;  /* 0x00000004000a7825 */ /* 0x001fce00078e020a */
.L_x_2:
[----:B-12---:R-:W-:Y:S01]  /*0190*/  IMAD.WIDE R12, R17, 0x4, R8 ;  /* 0x00000004110c7825 */ /* 0x006fe200078e0208 */
[----:B------:R-:W2:Y:S05]  /*01a0*/  LDG.E R18, desc[UR4][R10.64] ;  /* 0x000000040a127981 */ /* 0x000eaa000c1e1900 */
[----:B------:R-:W1:Y:S02]  /*01b0*/  LDG.E R13, desc[UR4][R12.64] ;  /* 0x000000040c0d7981 */ /* 0x000e64000c1e1900 */
[----:B-1----:R-:W-:-:S06]  /*01c0*/  IMAD.WIDE R14, R13, 0x4, R6 ;  /* 0x000000040d0e7825 */ /* 0x002fcc00078e0206 */
[----:B------:R-:W2:Y:S01]  /*01d0*/  LDG.E R15, desc[UR4][R14.64] ;  /* 0x000000040e0f7981 */ /* 0x000ea2000c1e1900 */
[----:B------:R-:W-:Y:S01]  /*01e0*/  BSSY.RECONVERGENT B0, `(.L_x_0) ;  /* 0x000000a000007945 */ /* 0x000fe20003800200 */
[----:B------:R-:W-:Y:S02]  /*01f0*/  IADD3 R17, PT, PT, R17, 0x1, RZ ;  /* 0x0000000111117810 */ /* 0x000fe40007ffe0ff */
[----:B--2---:R-:W-:-:S04]  /*0200*/  ISETP.NE.AND P0, PT, R18, R15, PT ;  /* 0x0000000f1200720c */ /* 0x004fc80003f05270 */
[----:B------:R-:W-:-:S13]  /*0210*/  ISETP.GE.OR P0, PT, R13, R0, P0 ;  /* 0x000000000d00720c */ /* 0x000fda0000706670 */
[----:B------:R-:W-:Y:S05]  /*0220*/  @P0 BRA `(.L_x_1) ;  /* 0x0000000000140947 */ /* 0x000fea0003800000 */
[----:B------:R-:W0:Y:S01]  /*0230*/  LDC.64 R12, c[0x0][0x3a8] ;  /* 0x0000ea00ff0c7b82 */ /* 0x000e220000000a00 */
[----:B------:R-:W-:-:S05]  /*0240*/  IMAD.MOV.U32 R14, RZ, RZ, 0x1 ;  /* 0x00000001ff0e7424 */ /* 0x000fca00078e00ff */
[----:B------:R1:W-:Y:S04]  /*0250*/  STG.E.U8 desc[UR4][R2.64], R14 ;  /* 0x0000000e02007986 */ /* 0x0003e8000c101104 */
[----:B0-----:R1:W-:Y:S04]  /*0260*/  STG.E.U8 desc[UR4][R12.64], R14 ;  /* 0x0000000e0c007986 */ /* 0x0013e8000c101104 */
[----:B------:R1:W5:Y:S02]  /*0270*/  LDG.E R16, desc[UR4][R4.64+0x4] ;  /* 0x0000040404107981 */ /* 0x000364000c1e1900 */
.L_x_1:
[----:B------:R-:W-:Y:S05]  /*0280*/  BSYNC.RECONVERGENT B0 ;  /* 0x0000000000007941 */ /* 0x000fea0003800200 */
.L_x_0:
[----:B-----5:R-:W-:-:S13]  /*0290*/  ISETP.GE.AND P0, PT, R17, R16, PT ;  /* 0x000000101100720c */ /* 0x020fda0003f06270 */
[----:B------:R-:W-:Y:S05]  /*02a0*/  @!P0 BRA `(.L_x_2) ;  /* 0xfffffffc00b88947 */ /* 0x000fea000383ffff */
[----:B------:R-:W-:Y:S05]  /*02b0*/  EXIT ;  /* 0x000000000000794d */ /* 0x000fea0003800000 */
.L_x_3:
[----:B------:R-:W-:-:S00]  /*02c0*/  BRA `(.L_x_3) ;  /* 0xfffffffc00fc7947 */ /* 0x000fc0000383ffff */
[----:B------:R-:W-:-:S00]  /*02d0*/  NOP ;  /* 0x0000000000007918 */ /* 0x000fc00000000000 */
        /* <DEDUP_REMOVED lines=10> */
.L_x_19:


//--------------------- .text._Z12assignColorsiPiS_S_Pbi --------------------------
	.section	.text._Z12assignColorsiPiS_S_Pbi,"ax",@progbits
	.align	128
        .global         _Z12assignColorsiPiS_S_Pbi
        .type           _Z12assignColorsiPiS_S_Pbi,@function
        .size           _Z12assignColorsiPiS_S_Pbi,(.L_x_20 - _Z12assignColorsiPiS_S_Pbi)
        .other          _Z12assignColorsiPiS_S_Pbi,@"STO_CUDA_ENTRY STV_DEFAULT"
_Z12assignColorsiPiS_S_Pbi:
.text._Z12assignColorsiPiS_S_Pbi:
[----:B------:R-:W0:Y:S01]  /*0000*/  LDC R1, c[0x0][0x37c] ;  /* 0x0000df00ff017b82 */ /* 0x000e220000000800 */
[----:B------:R-:W1:Y:S07]  /*0010*/  S2R R3, SR_TID.X ;  /* 0x0000000000037919 */ /* 0x000e6e0000002100 */
[----:B------:R-:W1:Y:S01]  /*0020*/  S2UR UR4, SR_CTAID.X ;  /* 0x00000000000479c3 */ /* 0x000e620000002500 */
[----:B------:R-:W2:Y:S07]  /*0030*/  LDCU UR5, c[0x0][0x380] ;  /* 0x00007000ff0577ac */ /* 0x000eae0008000800 */
[----:B------:R-:W1:Y:S02]  /*0040*/  LDC R18, c[0x0][0x360] ;  /* 0x0000d800ff127b82 */ /* 0x000e640000000800 */
[----:B-1----:R-:W-:-:S05]  /*0050*/  IMAD R18, R18, UR4, R3 ;  /* 0x0000000412127c24 */ /* 0x002fca000f8e0203 */
[----:B--2---:R-:W-:-:S13]  /*0060*/  ISETP.GE.AND P0, PT, R18, UR5, PT ;  /* 0x0000000512007c0c */ /* 0x004fda000bf06270 */
[----:B0-----:R-:W-:Y:S05]  /*0070*/  @P0 EXIT ;  /* 0x000000000000094d */ /* 0x001fea0003800000 */
[----:B------:R-:W0:Y:S01]  /*0080*/  LDCU.64 UR4, c[0x0][0x3a0] ;  /* 0x00007400ff0477ac */ /* 0x000e220008000a00 */
[----:B------:R-:W1:Y:S01]  /*0090*/  LDCU.64 UR36, c[0x0][0x358] ;  /* 0x00006b00ff2477ac */ /* 0x000e620008000a00 */
[----:B0-----:R-:W-:-:S04]  /*00a0*/  IADD3 R2, P0, PT, R18, UR4, RZ ;  /* 0x0000000412027c10 */ /* 0x001fc8000ff1e0ff */
[----:B------:R-:W-:-:S05]  /*00b0*/  LEA.HI.X.SX32 R3, R18, UR5, 0x1, P0 ;  /* 0x0000000512037c11 */ /* 0x000fca00080f0eff */
[----:B-1----:R-:W2:Y:S02]  /*00c0*/  LDG.E.U8 R2, desc[UR36][R2.64] ;  /* 0x0000002402027981 */ /* 0x002ea4000c1e1100 */
[----:B--2---:R-:W-:-:S13]  /*00d0*/  ISETP.NE.AND P0, PT, R2, RZ, PT ;  /* 0x000000ff0200720c */ /* 0x004fda0003f05270 */
[----:B------:R-:W-:Y:S05]  /*00e0*/  @!P0 EXIT ;  /* 0x000000000000894d */ /* 0x000fea0003800000 */
[----:B------:R-:W0:Y:S01]  /*00f0*/  LDC R4, c[0x0][0x3a8] ;  /* 0x0000ea00ff047b82 */ /* 0x000e220000000800 */
[----:B------:R-:W-:-:S07]  /*0100*/  MOV R0, 0x10 ;  /* 0x0000001000007802 */ /* 0x000fce0000000f00 */
[----:B------:R1:W2:Y:S01]  /*0110*/  LDC.64 R2, c[0x4][R0] ;  /* 0x0100000000027b82 */ /* 0x0002a20000000a00 */
[----:B0-----:R-:W-:-:S05]  /*0120*/  VIADD R4, R4, 0x1 ;  /* 0x0000000104047836 */ /* 0x001fca0000000000 */
[----:B------:R-:W-:-:S04]  /*0130*/  SHF.R.S32.HI R5, RZ, 0x1f, R4 ;  /* 0x0000001fff057819 */ /* 0x000fc80000011404 */
[----:B------:R-:W-:-:S04]  /*0140*/  LEA.HI R5, R5, R4, RZ, 0x5 ;  /* 0x0000000405057211 */ /* 0x000fc800078f28ff */
[----:B------:R-:W-:-:S05]  /*0150*/  LEA.HI.SX32 R19, R5, 0x1, 0x1b ;  /* 0x0000000105137811 */ /* 0x000fca00078fdaff */
[----:B------:R-:W-:-:S04]  /*0160*/  IMAD.WIDE R16, R19, 0x4, RZ ;  /* 0x0000000413107825 */ /* 0x000fc800078e02ff */
[----:B------:R-:W-:Y:S02]  /*0170*/  IMAD.MOV.U32 R4, RZ, RZ, R16 ;  /* 0x000000ffff047224 */ /* 0x000fe400078e0010 */
[----:B-12---:R-:W-:-:S07]  /*0180*/  IMAD.MOV.U32 R5, RZ, RZ, R17 ;  /* 0x000000ffff057224 */ /* 0x006fce00078e0011 */
[----:B------:R-:W-:-:S07]  /*0190*/  LEPC R20, `(.L_x_4) ;  /* 0x000000001014794e */ /* 0x000fce0000000000 */
[----:B------:R-:W-:Y:S05]  /*01a0*/  CALL.ABS.NOINC R2 ;  /* 0x0000000002007343 */ /* 0x000fea0003c00000 */
.L_x_4:
[----:B------:R-:W-:-:S04]  /*01b0*/  ISETP.NE.U32.AND P0, PT, R4, RZ, PT ;  /* 0x000000ff0400720c */ /* 0x000fc80003f05070 */
[----:B------:R-:W-:-:S13]  /*01c0*/  ISETP.NE.AND.EX P0, PT, R5, RZ, PT, P0 ;  /* 0x000000ff0500720c */ /* 0x000fda0003f05300 */
[----:B------:R-:W-:Y:S05]  /*01d0*/  @P0 BRA `(.L_x_5) ;  /* 0x0000000000240947 */ /* 0x000fea0003800000 */
[----:B------:R-:W-:Y:S01]  /*01e0*/  MOV R0, 0x8 ;  /* 0x0000000800007802 */ /* 0x000fe20000000f00 */
[----:B------:R-:W0:Y:S01]  /*01f0*/  LDCU.64 UR4, c[0x4][URZ] ;  /* 0x01000000ff0477ac */ /* 0x000e220008000a00 */
[----:B------:R-:W-:Y:S02]  /*0200*/  CS2R R6, SRZ ;  /* 0x0000000000067805 */ /* 0x000fe4000001ff00 */
[----:B------:R1:W2:Y:S01]  /*0210*/  LDC.64 R2, c[0x4][R0] ;  /* 0x0100000000027b82 */ /* 0x0002a20000000a00 */
[----:B0-----:R-:W-:Y:S02]  /*0220*/  IMAD.U32 R4, RZ, RZ, UR4 ;  /* 0x00000004ff047e24 */ /* 0x001fe4000f8e00ff */
[----:B-1----:R-:W-:-:S07]  /*0230*/  IMAD.U32 R5, RZ, RZ, UR5 ;  /* 0x00000005ff057e24 */ /* 0x002fce000f8e00ff */
[----:B------:R-:W-:-:S07]  /*0240*/  LEPC R20, `(.L_x_6) ;  /* 0x000000001014794e */ /* 0x000fce0000000000 */
[----:B--2---:R-:W-:Y:S05]  /*0250*/  CALL.ABS.NOINC R2 ;  /* 0x0000000002007343 */ /* 0x004fea0003c00000 */
.L_x_6:
[----:B------:R-:W-:Y:S05]  /*0260*/  EXIT ;  /* 0x000000000000794d */ /* 0x000fea0003800000 */
.L_x_5:
[----:B------:R-:W-:-:S13]  /*0270*/  ISETP.NE.AND P0, PT, R19, RZ, PT ;  /* 0x000000ff1300720c */ /* 0x000fda0003f05270 */
[----:B------:R-:W-:Y:S05]  /*0280*/  @!P0 BRA `(.L_x_7) ;  /* 0x0000000000c88947 */ /* 0x000fea0003800000 */
[----:B------:R-:W-:Y:S01]  /*0290*/  ISETP.GT.U32.AND P0, PT, R16, RZ, PT ;  /* 0x000000ff1000720c */ /* 0x000fe20003f04070 */
[----:B------:R-:W-:Y:S02]  /*02a0*/  IMAD.MOV.U32 R7, RZ, RZ, RZ ;  /* 0x000000ffff077224 */ /* 0x000fe400078e00ff */
[----:B------:R-:W-:Y:S01]  /*02b0*/  IMAD.MOV.U32 R9, RZ, RZ, RZ ;  /* 0x000000ffff097224 */ /* 0x000fe200078e00ff */
[----:B------:R-:W-:-:S13]  /*02c0*/  ISETP.GT.U32.AND.EX P0, PT, R17, RZ, PT, P0 ;  /* 0x000000ff1100720c */ /* 0x000fda0003f04100 */
[----:B------:R-:W-:Y:S01]  /*02d0*/  @!P0 IADD3 R2, P1, PT, R7, R4, RZ ;  /* 0x0000000407028210 */ /* 0x000fe20007f3e0ff */
[----:B------:R-:W-:-:S04]  /*02e0*/  @!P0 IMAD.MOV.U32 R7, RZ, RZ, 0x1 ;  /* 0x00000001ff078424 */ /* 0x000fc800078e00ff */
[----:B------:R-:W-:Y:S01]  /*02f0*/  @!P0 IMAD.X R3, R9, 0x1, R5, P1 ;  /* 0x0000000109038824 */ /* 0x000fe200008e0605 */
[CC--:B------:R-:W-:Y:S01]  /*0300*/  IADD3 R0, P3, PT, R16.reuse, -R7.reuse, RZ ;  /* 0x8000000710007210 */ /* 0x0c0fe20007f7e0ff */
[----:B------:R-:W-:Y:S01]  /*0310*/  @!P0 IMAD.MOV.U32 R9, RZ, RZ, RZ ;  /* 0x000000ffff098224 */ /* 0x000fe200078e00ff */
[----:B------:R-:W-:Y:S02]  /*0320*/  ISETP.GT.U32.AND P2, PT, R16, R7, PT ;  /* 0x000000071000720c */ /* 0x000fe40003f44070 */
[----:B------:R-:W-:Y:S01]  /*0330*/  ISETP.LE.U32.AND P1, PT, R0, 0x3, PT ;  /* 0x000000030000780c */ /* 0x000fe20003f23070 */
[C---:B------:R-:W-:Y:S01]  /*0340*/  IMAD.X R0, R17.reuse, 0x1, ~R9, P3 ;  /* 0x0000000111007824 */ /* 0x040fe200018e0e09 */
[----:B------:R0:W-:Y:S01]  /*0350*/  @!P0 ST.E.U8 desc[UR36][R2.64], RZ ;  /* 0x000000ff02008985 */ /* 0x0001e2000c101124 */
[----:B------:R-:W-:-:S04]  /*0360*/  ISETP.GT.U32.AND.EX P2, PT, R17, R9, PT, P2 ;  /* 0x000000091100720c */ /* 0x000fc80003f44120 */
[----:B------:R-:W-:-:S13]  /*0370*/  ISETP.LE.U32.OR.EX P1, PT, R0, RZ, !P2, P1 ;  /* 0x000000ff0000720c */ /* 0x000fda0005723510 */
[----:B0-----:R-:W-:Y:S05]  /*0380*/  @P1 BRA `(.L_x_8) ;  /* 0x0000000000401947 */ /* 0x001fea0003800000 */
[----:B------:R-:W-:Y:S01]  /*0390*/  IADD3 R0, P1, PT, R16, -0x3, RZ ;  /* 0xfffffffd10007810 */ /* 0x000fe20007f3e0ff */
[----:B------:R-:W-:Y:S01]  /*03a0*/  BSSY.RECONVERGENT B0, `(.L_x_8) ;  /* 0x000000e000007945 */ /* 0x000fe20003800200 */
[----:B------:R-:W-:Y:S02]  /*03b0*/  PLOP3.LUT P0, PT, PT, PT, PT, 0x8, 0x80 ;  /* 0x000000000080781c */ /* 0x000fe40003f0e170 */
[----:B------:R-:W-:-:S11]  /*03c0*/  IADD3.X R6, PT, PT, R17, -0x1, RZ, P1, !PT ;  /* 0xffffffff11067810 */ /* 0x000fd60000ffe4ff */
.L_x_9:
[C---:B0-----:R-:W-:Y:S02]  /*03d0*/  IADD3 R2, P1, PT, R7.reuse, R4, RZ ;  /* 0x0000000407027210 */ /* 0x041fe40007f3e0ff */
[----:B------:R-:W-:-:S03]  /*03e0*/  IADD3 R7, P2, PT, R7, 0x4, RZ ;  /* 0x0000000407077810 */ /* 0x000fc60007f5e0ff */
[----:B------:R-:W-:Y:S01]  /*03f0*/  IMAD.X R3, R9, 0x1, R5, P1 ;  /* 0x0000000109037824 */ /* 0x000fe200008e0605 */
[----:B------:R-:W-:Y:S01]  /*0400*/  ISETP.GE.U32.AND P1, PT, R7, R0, PT ;  /* 0x000000000700720c */ /* 0x000fe20003f26070 */
[----:B------:R-:W-:-:S03]  /*0410*/  IMAD.X R9, RZ, RZ, R9, P2 ;  /* 0x000000ffff097224 */ /* 0x000fc600010e0609 */
[----:B------:R0:W-:Y:S02]  /*0420*/  ST.E.U8 desc[UR36][R2.64], RZ ;  /* 0x000000ff02007985 */ /* 0x0001e4000c101124 */
[----:B------:R-:W-:Y:S02]  /*0430*/  ISETP.GE.U32.AND.EX P1, PT, R9, R6, PT, P1 ;  /* 0x000000060900720c */ /* 0x000fe40003f26110 */
[----:B------:R0:W-:Y:S04]  /*0440*/  ST.E.U8 desc[UR36][R2.64+0x1], RZ ;  /* 0x000001ff02007985 */ /* 0x0001e8000c101124 */
[----:B------:R0:W-:Y:S04]  /*0450*/  ST.E.U8 desc[UR36][R2.64+0x2], RZ ;  /* 0x000002ff02007985 */ /* 0x0001e8000c101124 */
[----:B------:R0:W-:Y:S03]  /*0460*/  ST.E.U8 desc[UR36][R2.64+0x3], RZ ;  /* 0x000003ff02007985 */ /* 0x0001e6000c101124 */
[----:B------:R-:W-:Y:S05]  /*0470*/  @!P1 BRA `(.L_x_9) ;  /* 0xfffffffc00d49947 */ /* 0x000fea000383ffff */
[----:B------:R-:W-:Y:S05]  /*0480*/  BSYNC.RECONVERGENT B0 ;  /* 0x0000000000007941 */ /* 0x000fea0003800200 */
.L_x_8:
[CC--:B------:R-:W-:Y:S02]  /*0490*/  IADD3 R0, P3, PT, R16.reuse, -R7.reuse, RZ ;  /* 0x8000000710007210 */ /* 0x0c0fe40007f7e0ff */
[----:B------:R-:W-:Y:S02]  /*04a0*/  ISETP.GT.U32.AND P2, PT, R16, R7, PT ;  /* 0x000000071000720c */ /* 0x000fe40003f44070 */
[----:B------:R-:W-:Y:S01]  /*04b0*/  ISETP.LE.U32.AND P1, PT, R0, 0x1, PT ;  /* 0x000000010000780c */ /* 0x000fe20003f23070 */
[C---:B------:R-:W-:Y:S01]  /*04c0*/  IMAD.X R0, R17.reuse, 0x1, ~R9, P3 ;  /* 0x0000000111007824 */ /* 0x040fe200018e0e09 */
[----:B------:R-:W-:-:S04]  /*04d0*/  ISETP.GT.U32.AND.EX P2, PT, R17, R9, PT, P2 ;  /* 0x000000091100720c */ /* 0x000fc80003f44120 */
[----:B------:R-:W-:-:S13]  /*04e0*/  ISETP.LE.U32.OR.EX P1, PT, R0, RZ, !P2, P1 ;  /* 0x000000ff0000720c */ /* 0x000fda0005723510 */
[C---:B------:R-:W-:Y:S02]  /*04f0*/  @!P1 IADD3 R10, P3, PT, R7.reuse, R4, RZ ;  /* 0x00000004070a9210 */ /* 0x040fe40007f7e0ff */
[----:B------:R-:W-:Y:S02]  /*0500*/  @!P1 IADD3 R7, P2, PT, R7, 0x2, RZ ;  /* 0x0000000207079810 */ /* 0x000fe40007f5e0ff */
[----:B------:R-:W-:Y:S01]  /*0510*/  @!P1 PLOP3.LUT P0, PT, PT, PT, PT, 0x8, 0x80 ;  /* 0x000000000080981c */ /* 0x000fe20003f0e170 */
[----:B------:R-:W-:Y:S02]  /*0520*/  @!P1 IMAD.X R11, R9, 0x1, R5, P3 ;  /* 0x00000001090b9824 */ /* 0x000fe400018e0605 */
[----:B------:R-:W-:Y:S01]  /*0530*/  @!P1 IMAD.X R9, RZ, RZ, R9, P2 ;  /* 0x000000ffff099224 */ /* 0x000fe200010e0609 */
[----:B------:R-:W-:Y:S02]  /*0540*/  ISETP.LT.U32.AND P2, PT, R7, R16, PT ;  /* 0x000000100700720c */ /* 0x000fe40003f41070 */
[----:B------:R1:W-:Y:S02]  /*0550*/  @!P1 ST.E.U8 desc[UR36][R10.64], RZ ;  /* 0x000000ff0a009985 */ /* 0x0003e4000c101124 */
[----:B------:R-:W-:-:S02]  /*0560*/  ISETP.LT.U32.OR.EX P0, PT, R9, R17, P0, P2 ;  /* 0x000000110900720c */ /* 0x000fc40000701520 */
[----:B------:R1:W-:Y:S11]  /*0570*/  @!P1 ST.E.U8 desc[UR36][R10.64+0x1], RZ ;  /* 0x000001ff0a009985 */ /* 0x0003f6000c101124 */
[----:B0-----:R-:W-:-:S05]  /*0580*/  @P0 IADD3 R2, P2, PT, R7, R4, RZ ;  /* 0x0000000407020210 */ /* 0x001fca0007f5e0ff */
[----:B------:R-:W-:-:S05]  /*0590*/  @P0 IMAD.X R3, R9, 0x1, R5, P2 ;  /* 0x0000000109030824 */ /* 0x000fca00010e0605 */
[----:B------:R1:W-:Y:S03]  /*05a0*/  @P0 ST.E.U8 desc[UR36][R2.64], RZ ;  /* 0x000000ff02000985 */ /* 0x0003e6000c101124 */
.L_x_7:
[----:B-1----:R-:W0:Y:S02]  /*05b0*/  LDC.64 R2, c[0x0][0x390] ;  /* 0x0000e400ff027b82 */ /* 0x002e240000000a00 */
[----:B0-----:R-:W-:-:S05]  /*05c0*/  IMAD.WIDE R2, R18, 0x4, R2 ;  /* 0x0000000412027825 */ /* 0x001fca00078e0202 */
[----:B------:R-:W2:Y:S04]  /*05d0*/  LDG.E R0, desc[UR36][R2.64] ;  /* 0x0000002402007981 */ /* 0x000ea8000c1e1900 */
[----:B------:R-:W2:Y:S01]  /*05e0*/  LDG.E R7, desc[UR36][R2.64+0x4] ;  /* 0x0000042402077981 */ /* 0x000ea2000c1e1900 */
[----:B------:R-:W-:Y:S01]  /*05f0*/  BSSY.RECONVERGENT B0, `(.L_x_10) ;  /* 0x0000016000007945 */ /* 0x000fe20003800200 */
[----:B--2---:R-:W-:-:S13]  /*0600*/  ISETP.GE.AND P0, PT, R0, R7, PT ;  /* 0x000000070000720c */ /* 0x004fda0003f06270 */
[----:B------:R-:W-:Y:S05]  /*0610*/  @P0 BRA `(.L_x_11) ;  /* 0x00000000004c0947 */ /* 0x000fea0003800000 */
[----:B------:R-:W0:Y:S08]  /*0620*/  LDC.64 R6, c[0x0][0x398] ;  /* 0x0000e600ff067b82 */ /* 0x000e300000000a00 */
[----:B------:R-:W1:Y:S02]  /*0630*/  LDC.64 R8, c[0x0][0x388] ;  /* 0x0000e200ff087b82 */ /* 0x000e640000000a00 */
.L_x_12:
[----:B-1----:R-:W-:-:S06]  /*0640*/  IMAD.WIDE R10, R0, 0x4, R8 ;  /* 0x00000004000a7825 */ /* 0x002fcc00078e0208 */
[----:B------:R-:W0:Y:S02]  /*0650*/  LDG.E R11, desc[UR36][R10.64] ;  /* 0x000000240a0b7981 */ /* 0x000e24000c1e1900 */
[----:B0-----:R-:W-:-:S06]  /*0660*/  IMAD.WIDE R12, R11, 0x4, R6 ;  /* 0x000000040b0c7825 */ /* 0x001fcc00078e0206 */
[----:B------:R-:W2:Y:S02]  /*0670*/  LDG.E R12, desc[UR36][R12.64] ;  /* 0x000000240c0c7981 */ /* 0x000ea4000c1e1900 */
[----:B--2---:R-:W-:-:S04]  /*0680*/  SHF.R.S32.HI R15, RZ, 0x1f, R12 ;  /* 0x0000001fff0f7819 */ /* 0x004fc8000001140c */
[----:B------:R-:W-:-:S04]  /*0690*/  LEA.HI R15, R15, R12, RZ, 0x5 ;  /* 0x0000000c0f0f7211 */ /* 0x000fc800078f28ff */
[----:B------:R-:W-:-:S05]  /*06a0*/  SHF.R.S32.HI R15, RZ, 0x5, R15 ;  /* 0x00000005ff0f7819 */ /* 0x000fca000001140f */
[----:B------:R-:W-:-:S05]  /*06b0*/  IMAD.WIDE R14, R15, 0x4, R4 ;  /* 0x000000040f0e7825 */ /* 0x000fca00078e0204 */
[----:B------:R-:W2:Y:S01]  /*06c0*/  LD.E R17, desc[UR36][R14.64] ;  /* 0x000000240e117980 */ /* 0x000ea2000c101900 */
[----:B------:R-:W-:-:S05]  /*06d0*/  IMAD.MOV.U32 R19, RZ, RZ, 0x1 ;  /* 0x00000001ff137424 */ /* 0x000fca00078e00ff */
[----:B------:R-:W-:-:S04]  /*06e0*/  SHF.L.W.U32 R16, R19, R12, RZ ;  /* 0x0000000c13107219 */ /* 0x000fc80000000eff */
[----:B--2---:R-:W-:-:S05]  /*06f0*/  LOP3.LUT R17, R16, R17, RZ, 0xfc, !PT ;  /* 0x0000001110117212 */ /* 0x004fca00078efcff */
[----:B------:R2:W-:Y:S04]  /*0700*/  ST.E desc[UR36][R14.64], R17 ;  /* 0x000000110e007985 */ /* 0x0005e8000c101924 */
[----:B------:R-:W3:Y:S01]  /*0710*/  LDG.E R11, desc[UR36][R2.64+0x4] ;  /* 0x00000424020b7981 */ /* 0x000ee2000c1e1900 */
[----:B------:R-:W-:-:S05]  /*0720*/  VIADD R0, R0, 0x1 ;  /* 0x0000000100007836 */ /* 0x000fca0000000000 */
[----:B---3--:R-:W-:-:S13]  /*0730*/  ISETP.GE.AND P0, PT, R0, R11, PT ;  /* 0x0000000b0000720c */ /* 0x008fda0003f06270 */
[----:B--2---:R-:W-:Y:S05]  /*0740*/  @!P0 BRA `(.L_x_12) ;  /* 0xfffffffc00bc8947 */ /* 0x004fea000383ffff */
.L_x_11:
[----:B------:R-:W-:Y:S05]  /*0750*/  BSYNC.RECONVERGENT B0 ;  /* 0x0000000000007941 */ /* 0x000fea0003800200 */
.L_x_10:
[----:B------:R-:W0:Y:S02]  /*0760*/  LDCU UR4, c[0x0][0x3a8] ;  /* 0x00007500ff0477ac */ /* 0x000e240008000800 */
[----:B0-----:R-:W-:-:S09]  /*0770*/  UISETP.GE.AND UP0, UPT, UR4, 0x1, UPT ;  /* 0x000000010400788c */ /* 0x001fd2000bf06270 */
[----:B------:R-:W-:Y:S05]  /*0780*/  BRA.U !UP0, `(.L_x_13) ;  /* 0x0000000108507547 */ /* 0x000fea000b800000 */
[----:B------:R-:W-:Y:S01]  /*0790*/  BSSY.RECONVERGENT B0, `(.L_x_13) ;  /* 0x0000013000007945 */ /* 0x000fe20003800200 */
[----:B------:R-:W-:-:S07]  /*07a0*/  IMAD.MOV.U32 R7, RZ, RZ, 0x1 ;  /* 0x00000001ff077424 */ /* 0x000fce00078e00ff */
.L_x_15:
[----:B------:R-:W-:Y:S01]  /*07b0*/  SHF.R.U32.HI R9, RZ, 0x5, R7 ;  /* 0x00000005ff097819 */ /* 0x000fe20000011607 */
[----:B------:R-:W-:Y:S02]  /*07c0*/  IMAD.MOV.U32 R2, RZ, RZ, R4 ;  /* 0x000000ffff027224 */ /* 0x000fe400078e0004 */
[----:B------:R-:W-:Y:S02]  /*07d0*/  IMAD.MOV.U32 R3, RZ, RZ, R5 ;  /* 0x000000ffff037224 */ /* 0x000fe400078e0005 */
[----:B------:R-:W-:-:S06]  /*07e0*/  IMAD.WIDE.U32 R2, R9, 0x4, R2 ;  /* 0x0000000409027825 */ /* 0x000fcc00078e0002 */
[----:B------:R-:W2:Y:S02]  /*07f0*/  LD.E R2, desc[UR36][R2.64] ;  /* 0x0000002402027980 */ /* 0x000ea4000c101900 */
[----:B--2---:R-:W-:-:S04]  /*0800*/  SHF.R.W.U32.HI R0, RZ, R7, R2 ;  /* 0x00000007ff007219 */ /* 0x004fc80000011e02 */
[----:B------:R-:W-:-:S04]  /*0810*/  LOP3.LUT R0, R0, 0x1, RZ, 0xc0, !PT ;  /* 0x0000000100007812 */ /* 0x000fc800078ec0ff */
[----:B------:R-:W-:-:S13]  /*0820*/  ISETP.NE.U32.AND P0, PT, R0, 0x1, PT ;  /* 0x000000010000780c */ /* 0x000fda0003f05070 */
[----:B------:R-:W-:Y:S05]  /*0830*/  @P0 BRA `(.L_x_14) ;  /* 0x0000000000140947 */ /* 0x000fea0003800000 */
[----:B------:R-:W0:Y:S02]  /*0840*/  LDCU UR4, c[0x0][0x3a8] ;  /* 0x00007500ff0477ac */ /* 0x000e240008000800 */
[C---:B0-----:R-:W-:Y:S01]  /*0850*/  ISETP.NE.AND P0, PT, R7.reuse, UR4, PT ;  /* 0x0000000407007c0c */ /* 0x041fe2000bf05270 */
[----:B------:R-:W-:-:S12]  /*0860*/  VIADD R7, R7, 0x1 ;  /* 0x0000000107077836 */ /* 0x000fd80000000000 */
[----:B------:R-:W-:Y:S05]  /*0870*/  @P0 BRA `(.L_x_15) ;  /* 0xfffffffc00cc0947 */ /* 0x000fea000383ffff */
[----:B------:R-:W-:Y:S05]  /*0880*/  BRA `(.L_x_16) ;  /* 0x00000000000c7947 */ /* 0x000fea0003800000 */
.L_x_14:
[----:B------:R-:W0:Y:S02]  /*0890*/  LDC.64 R2, c[0x0][0x398] ;  /* 0x0000e600ff027b82 */ /* 0x000e240000000a00 */
[----:B0-----:R-:W-:-:S05]  /*08a0*/  IMAD.WIDE R18, R18, 0x4, R2 ;  /* 0x0000000412127825 */ /* 0x001fca00078e0202 */
[----:B------:R0:W-:Y:S02]  /*08b0*/  STG.E desc[UR36][R18.64], R7 ;  /* 0x0000000712007986 */ /* 0x0001e4000c101924 */
.L_x_16:
[----:B------:R-:W-:Y:S05]  /*08c0*/  BSYNC.RECONVERGENT B0 ;  /* 0x0000000000007941 */ /* 0x000fea0003800200 */
.L_x_13:
[----:B------:R-:W-:-:S04]  /*08d0*/  MOV R0, 0x18 ;  /* 0x0000001800007802 */ /* 0x000fc80000000f00 */
[----:B------:R1:W2:Y:S03]  /*08e0*/  LDC.64 R2, c[0x4][R0] ;  /* 0x0100000000027b82 */ /* 0x0002a60000000a00 */
[----:B------:R-:W-:-:S07]  /*08f0*/  LEPC R20, `(.L_x_17) ;  /* 0x000000001014794e */ /* 0x000fce0000000000 */
[----:B012---:R-:W-:Y:S05]  /*0900*/  CALL.ABS.NOINC R2 ;  /* 0x0000000002007343 */ /* 0x007fea0003c00000 */
.L_x_17:
[----:B------:R-:W-:Y:S05]  /*0910*/  EXIT ;  /* 0x000000000000794d */ /* 0x000fea0003800000 */
.L_x_18:
        /* <DEDUP_REMOVED lines=14> */
.L_x_20:


//--------------------- .nv.global.init           --------------------------
	.section	.nv.global.init,"aw",@progbits
.nv.global.init:
	.type		$str,@object
	.size		$str,(.L_0 - $str)
$str:
        /*0000*/ 	.byte	0x4d, 0x65, 0x6d, 0x6f, 0x72, 0x79, 0x20, 0x61, 0x6c, 0x6c, 0x6f, 0x63, 0x61, 0x74, 0x69, 0x6f
        /*0010*/ 	.byte	0x6e, 0x20, 0x66, 0x61, 0x69, 0x6c, 0x65, 0x64, 0x0a, 0x00
.L_0:


//--------------------- .nv.shared.reserved.0     --------------------------
	.section	.nv.shared.reserved.0,"aw",@nobits
	.weak		__nv_reservedSMEM_offset_0_alias
	.size		__nv_reservedSMEM_offset_0_alias, 0, 64
	.other		__nv_reservedSMEM_offset_0_alias,@"STO_CUDA_RESERVED_SHARED STV_DEFAULT"
__nv_reservedSMEM_offset_0_alias:
	.zero		0
	.zero		64


//--------------------- .nv.constant0._Z15detectConflictsiPiS_S_PbS0_ --------------------------
	.section	.nv.constant0._Z15detectConflictsiPiS_S_PbS0_,"a",@progbits
	.sectionflags	@""
	.align	4
.nv.constant0._Z15detectConflictsiPiS_S_PbS0_:
	.zero		944


//--------------------- .nv.constant0._Z12assignColorsiPiS_S_Pbi --------------------------
	.section	.nv.constant0._Z12assignColorsiPiS_S_Pbi,"a",@progbits
	.sectionflags	@""
	.align	4
.nv.constant0._Z12assignColorsiPiS_S_Pbi:
	.zero		940


//--------------------- SYMBOLS --------------------------

	.type		.nv.reservedSmem.offset0,@object
	.size		.nv.reservedSmem.offset0,0x4
	.type		vprintf,@function
	.type		malloc,@function
	.type		free,@function
